//
// Generated by NVIDIA NVVM Compiler
//
// Compiler Build ID: CL-36424714
// Cuda compilation tools, release 13.0, V13.0.88
// Based on NVVM 20.0.0
//

.version 9.0
.target sm_100
.address_size 64

	// .globl	_Z13sum_and_countPfiS_S_ifS_Pi

.visible .entry _Z13sum_and_countPfiS_S_ifS_Pi(
	.param .u64 .ptr .align 1 _Z13sum_and_countPfiS_S_ifS_Pi_param_0,
	.param .u32 _Z13sum_and_countPfiS_S_ifS_Pi_param_1,
	.param .u64 .ptr .align 1 _Z13sum_and_countPfiS_S_ifS_Pi_param_2,
	.param .u64 .ptr .align 1 _Z13sum_and_countPfiS_S_ifS_Pi_param_3,
	.param .u32 _Z13sum_and_countPfiS_S_ifS_Pi_param_4,
	.param .f32 _Z13sum_and_countPfiS_S_ifS_Pi_param_5,
	.param .u64 .ptr .align 1 _Z13sum_and_countPfiS_S_ifS_Pi_param_6,
	.param .u64 .ptr .align 1 _Z13sum_and_countPfiS_S_ifS_Pi_param_7
)
{
	.reg .pred 	%p<27>;
	.reg .b32 	%r<88>;
	.reg .b32 	%f<128>;
	.reg .b64 	%rd<34>;

	ld.param.u64 	%rd13, [_Z13sum_and_countPfiS_S_ifS_Pi_param_0];
	ld.param.u32 	%r52, [_Z13sum_and_countPfiS_S_ifS_Pi_param_1];
	ld.param.u64 	%rd16, [_Z13sum_and_countPfiS_S_ifS_Pi_param_2];
	ld.param.u64 	%rd17, [_Z13sum_and_countPfiS_S_ifS_Pi_param_3];
	ld.param.u32 	%r50, [_Z13sum_and_countPfiS_S_ifS_Pi_param_4];
	ld.param.f32 	%f39, [_Z13sum_and_countPfiS_S_ifS_Pi_param_5];
	ld.param.u64 	%rd14, [_Z13sum_and_countPfiS_S_ifS_Pi_param_6];
	ld.param.u64 	%rd15, [_Z13sum_and_countPfiS_S_ifS_Pi_param_7];
	cvta.to.global.u64 	%rd1, %rd17;
	cvta.to.global.u64 	%rd2, %rd16;
	mov.u32 	%r53, %ctaid.x;
	mov.u32 	%r54, %ntid.x;
	mov.u32 	%r55, %tid.x;
	mad.lo.s32 	%r1, %r53, %r54, %r55;
	setp.ge.s32 	%p1, %r1, %r52;
	setp.lt.s32 	%p2, %r50, 1;
	mov.b32 	%r64, 0;
	mov.f32 	%f107, 0f00000000;
	or.pred  	%p3, %p1, %p2;
	@%p3 bra 	$L__BB0_41;
	cvta.to.global.u64 	%rd18, %rd13;
	mul.wide.s32 	%rd19, %r1, 4;
	add.s64 	%rd20, %rd18, %rd19;
	ld.global.f32 	%f1, [%rd20];
	and.b32  	%r2, %r50, 7;
	setp.lt.u32 	%p4, %r50, 8;
	mov.f32 	%f107, 0f00000000;
	mov.b32 	%r80, 0;
	mov.u32 	%r64, %r80;
	@%p4 bra 	$L__BB0_20;
	and.b32  	%r80, %r50, 2147483640;
	neg.s32 	%r62, %r80;
	add.s64 	%rd33, %rd2, 16;
	add.s64 	%rd32, %rd1, 16;
	mov.f32 	%f107, 0f00000000;
	mov.b32 	%r64, 0;
$L__BB0_3:
	.pragma "nounroll";
	ld.global.f32 	%f44, [%rd33+-16];
	sub.f32 	%f45, %f44, %f1;
	abs.f32 	%f46, %f45;
	setp.geu.f32 	%p5, %f46, %f39;
	@%p5 bra 	$L__BB0_5;
	ld.global.f32 	%f47, [%rd32+-16];
	add.f32 	%f107, %f107, %f47;
	add.s32 	%r64, %r64, 1;
$L__BB0_5:
	ld.global.f32 	%f48, [%rd33+-12];
	sub.f32 	%f49, %f48, %f1;
	abs.f32 	%f50, %f49;
	setp.geu.f32 	%p6, %f50, %f39;
	@%p6 bra 	$L__BB0_7;
	ld.global.f32 	%f51, [%rd32+-12];
	add.f32 	%f107, %f107, %f51;
	add.s32 	%r64, %r64, 1;
$L__BB0_7:
	ld.global.f32 	%f52, [%rd33+-8];
	sub.f32 	%f53, %f52, %f1;
	abs.f32 	%f54, %f53;
	setp.geu.f32 	%p7, %f54, %f39;
	@%p7 bra 	$L__BB0_9;
	ld.global.f32 	%f55, [%rd32+-8];
	add.f32 	%f107, %f107, %f55;
	add.s32 	%r64, %r64, 1;
$L__BB0_9:
	ld.global.f32 	%f56, [%rd33+-4];
	sub.f32 	%f57, %f56, %f1;
	abs.f32 	%f58, %f57;
	setp.geu.f32 	%p8, %f58, %f39;
	@%p8 bra 	$L__BB0_11;
	ld.global.f32 	%f59, [%rd32+-4];
	add.f32 	%f107, %f107, %f59;
	add.s32 	%r64, %r64, 1;
$L__BB0_11:
	ld.global.f32 	%f60, [%rd33];
	sub.f32 	%f61, %f60, %f1;
	abs.f32 	%f62, %f61;
	setp.geu.f32 	%p9, %f62, %f39;
	@%p9 bra 	$L__BB0_13;
	ld.global.f32 	%f63, [%rd32];
	add.f32 	%f107, %f107, %f63;
	add.s32 	%r64, %r64, 1;
$L__BB0_13:
	ld.global.f32 	%f64, [%rd33+4];
	sub.f32 	%f65, %f64, %f1;
	abs.f32 	%f66, %f65;
	setp.geu.f32 	%p10, %f66, %f39;
	@%p10 bra 	$L__BB0_15;
	ld.global.f32 	%f67, [%rd32+4];
	add.f32 	%f107, %f107, %f67;
	add.s32 	%r64, %r64, 1;
$L__BB0_15:
	ld.global.f32 	%f68, [%rd33+8];
	sub.f32 	%f69, %f68, %f1;
	abs.f32 	%f70, %f69;
	setp.geu.f32 	%p11, %f70, %f39;
	@%p11 bra 	$L__BB0_17;
	ld.global.f32 	%f71, [%rd32+8];
	add.f32 	%f107, %f107, %f71;
	add.s32 	%r64, %r64, 1;
$L__BB0_17:
	ld.global.f32 	%f72, [%rd33+12];
	sub.f32 	%f73, %f72, %f1;
	abs.f32 	%f74, %f73;
	setp.geu.f32 	%p12, %f74, %f39;
	@%p12 bra 	$L__BB0_19;
	ld.global.f32 	%f75, [%rd32+12];
	add.f32 	%f107, %f107, %f75;
	add.s32 	%r64, %r64, 1;
$L__BB0_19:
	add.s32 	%r62, %r62, 8;
	add.s64 	%rd33, %rd33, 32;
	add.s64 	%rd32, %rd32, 32;
	setp.ne.s32 	%p13, %r62, 0;
	@%p13 bra 	$L__BB0_3;
$L__BB0_20:
	setp.eq.s32 	%p14, %r2, 0;
	@%p14 bra 	$L__BB0_41;
	and.b32  	%r27, %r50, 3;
	setp.lt.u32 	%p15, %r2, 4;
	@%p15 bra 	$L__BB0_31;
	mul.wide.u32 	%rd21, %r80, 4;
	add.s64 	%rd9, %rd2, %rd21;
	ld.global.f32 	%f77, [%rd9];
	sub.f32 	%f78, %f77, %f1;
	abs.f32 	%f79, %f78;
	setp.geu.f32 	%p16, %f79, %f39;
	add.s64 	%rd10, %rd1, %rd21;
	@%p16 bra 	$L__BB0_24;
	ld.global.f32 	%f80, [%rd10];
	add.f32 	%f107, %f107, %f80;
	add.s32 	%r64, %r64, 1;
$L__BB0_24:
	ld.global.f32 	%f81, [%rd9+4];
	sub.f32 	%f82, %f81, %f1;
	abs.f32 	%f83, %f82;
	setp.geu.f32 	%p17, %f83, %f39;
	@%p17 bra 	$L__BB0_26;
	ld.global.f32 	%f84, [%rd10+4];
	add.f32 	%f107, %f107, %f84;
	add.s32 	%r64, %r64, 1;
$L__BB0_26:
	ld.global.f32 	%f85, [%rd9+8];
	sub.f32 	%f86, %f85, %f1;
	abs.f32 	%f87, %f86;
	setp.geu.f32 	%p18, %f87, %f39;
	@%p18 bra 	$L__BB0_28;
	ld.global.f32 	%f88, [%rd10+8];
	add.f32 	%f107, %f107, %f88;
	add.s32 	%r64, %r64, 1;
$L__BB0_28:
	ld.global.f32 	%f89, [%rd9+12];
	sub.f32 	%f90, %f89, %f1;
	abs.f32 	%f91, %f90;
	setp.geu.f32 	%p19, %f91, %f39;
	@%p19 bra 	$L__BB0_30;
	ld.global.f32 	%f92, [%rd10+12];
	add.f32 	%f107, %f107, %f92;
	add.s32 	%r64, %r64, 1;
$L__BB0_30:
	add.s32 	%r80, %r80, 4;
$L__BB0_31:
	setp.eq.s32 	%p20, %r27, 0;
	@%p20 bra 	$L__BB0_41;
	setp.eq.s32 	%p21, %r27, 1;
	@%p21 bra 	$L__BB0_38;
	mul.wide.u32 	%rd22, %r80, 4;
	add.s64 	%rd11, %rd2, %rd22;
	ld.global.f32 	%f94, [%rd11];
	sub.f32 	%f95, %f94, %f1;
	abs.f32 	%f96, %f95;
	setp.geu.f32 	%p22, %f96, %f39;
	add.s64 	%rd12, %rd1, %rd22;
	@%p22 bra 	$L__BB0_35;
	ld.global.f32 	%f97, [%rd12];
	add.f32 	%f107, %f107, %f97;
	add.s32 	%r64, %r64, 1;
$L__BB0_35:
	ld.global.f32 	%f98, [%rd11+4];
	sub.f32 	%f99, %f98, %f1;
	abs.f32 	%f100, %f99;
	setp.geu.f32 	%p23, %f100, %f39;
	@%p23 bra 	$L__BB0_37;
	ld.global.f32 	%f101, [%rd12+4];
	add.f32 	%f107, %f107, %f101;
	add.s32 	%r64, %r64, 1;
$L__BB0_37:
	add.s32 	%r80, %r80, 2;
$L__BB0_38:
	and.b32  	%r61, %r50, 1;
	setp.eq.b32 	%p24, %r61, 1;
	not.pred 	%p25, %p24;
	@%p25 bra 	$L__BB0_41;
	mul.wide.u32 	%rd23, %r80, 4;
	add.s64 	%rd24, %rd2, %rd23;
	ld.global.f32 	%f102, [%rd24];
	sub.f32 	%f103, %f102, %f1;
	abs.f32 	%f104, %f103;
	setp.geu.f32 	%p26, %f104, %f39;
	@%p26 bra 	$L__BB0_41;
	add.s64 	%rd26, %rd1, %rd23;
	ld.global.f32 	%f105, [%rd26];
	add.f32 	%f107, %f107, %f105;
	add.s32 	%r64, %r64, 1;
$L__BB0_41:
	cvta.to.global.u64 	%rd27, %rd14;
	cvta.to.global.u64 	%rd28, %rd15;
	mul.wide.s32 	%rd29, %r1, 4;
	add.s64 	%rd30, %rd27, %rd29;
	st.global.f32 	[%rd30], %f107;
	add.s64 	%rd31, %rd28, %rd29;
	st.global.u32 	[%rd31], %r64;
	ret;

}
	// .globl	_Z3divPfPii
.visible .entry _Z3divPfPii(
	.param .u64 .ptr .align 1 _Z3divPfPii_param_0,
	.param .u64 .ptr .align 1 _Z3divPfPii_param_1,
	.param .u32 _Z3divPfPii_param_2
)
{
	.reg .pred 	%p<2>;
	.reg .b32 	%r<7>;
	.reg .b32 	%f<4>;
	.reg .b64 	%rd<8>;

	ld.param.u64 	%rd1, [_Z3divPfPii_param_0];
	ld.param.u64 	%rd2, [_Z3divPfPii_param_1];
	ld.param.u32 	%r2, [_Z3divPfPii_param_2];
	mov.u32 	%r3, %ctaid.x;
	mov.u32 	%r4, %ntid.x;
	mov.u32 	%r5, %tid.x;
	mad.lo.s32 	%r1, %r3, %r4, %r5;
	setp.ge.s32 	%p1, %r1, %r2;
	@%p1 bra 	$L__BB1_2;
	cvta.to.global.u64 	%rd3, %rd1;
	cvta.to.global.u64 	%rd4, %rd2;
	mul.wide.s32 	%rd5, %r1, 4;
	add.s64 	%rd6, %rd3, %rd5;
	ld.global.f32 	%f1, [%rd6];
	add.s64 	%rd7, %rd4, %rd5;
	ld.global.u32 	%r6, [%rd7];
	cvt.rn.f32.s32 	%f2, %r6;
	div.rn.f32 	%f3, %f1, %f2;
	st.global.f32 	[%rd6], %f3;
$L__BB1_2:
	ret;

}


// ===== COMPILED SASS (sm_100) =====

	.target	sm_100

	.elftype	@"ET_EXEC"


//--------------------- .note.nv.tkinfo           --------------------------
	.section	.note.nv.tkinfo,"",@"SHT_NOTE"
	.sectionflags	@"SHF_NOTE_NV_TKINFO"
	.tkinfo
        /*0018*/ 	.word	0x00000002
        /*0030*/ 	.string	""
        /*0030*/ 	.string	"ptxas"
        /*0030*/ 	.string	"Cuda compilation tools, release 13.0, V13.0.88"
        /*0030*/ 	.string	"Build cuda_13.0.r13.0/compiler.36424714_0"
        /*0030*/ 	.string	"-arch sm_100 -m 64 "



//--------------------- .note.nv.cuinfo           --------------------------
	.section	.note.nv.cuinfo,"",@"SHT_NOTE"
	.sectionflags	@"SHF_NOTE_NV_CUINFO"
        /*0018*/ 	.short	0x0002
        /*001a*/ 	.short	0x0064
        /*001c*/ 	.short	0x0082
	.zero		2


//--------------------- .nv.info                  --------------------------
	.section	.nv.info,"",@"SHT_CUDA_INFO"
	.align	4


	//----- nvinfo : EIATTR_REGCOUNT
	.align		4
        /*0000*/ 	.byte	0x04, 0x2f
        /*0002*/ 	.short	(.L_1 - .L_0)
	.align		4
.L_0:
        /*0004*/ 	.word	index@(_Z13sum_and_countPfiS_S_ifS_Pi)
        /*0008*/ 	.word	0x0000001d


	//----- nvinfo : EIATTR_FRAME_SIZE
	.align		4
.L_1:
        /*000c*/ 	.byte	0x04, 0x11
        /*000e*/ 	.short	(.L_3 - .L_2)
	.align		4
.L_2:
        /*0010*/ 	.word	index@(_Z13sum_and_countPfiS_S_ifS_Pi)
        /*0014*/ 	.word	0x00000000


	//----- nvinfo : EIATTR_REGCOUNT
	.align		4
.L_3:
        /*0018*/ 	.byte	0x04, 0x2f
        /*001a*/ 	.short	(.L_5 - .L_4)
	.align		4
.L_4:
        /*001c*/ 	.word	index@(_Z3divPfPii)
        /*0020*/ 	.word	0x00000010


	//----- nvinfo : EIATTR_FRAME_SIZE
	.align		4
.L_5:
        /*0024*/ 	.byte	0x04, 0x11
        /*0026*/ 	.short	(.L_7 - .L_6)
	.align		4
.L_6:
        /*0028*/ 	.word	index@($__internal_0_$__cuda_sm3x_div_rn_noftz_f32_slowpath)
        /*002c*/ 	.word	0x00000000


	//----- nvinfo : EIATTR_FRAME_SIZE
	.align		4
.L_7:
        /*0030*/ 	.byte	0x04, 0x11
        /*0032*/ 	.short	(.L_9 - .L_8)
	.align		4
.L_8:
        /*0034*/ 	.word	index@(_Z3divPfPii)
        /*0038*/ 	.word	0x00000000


	//----- nvinfo : EIATTR_MIN_STACK_SIZE
	.align		4
.L_9:
        /*003c*/ 	.byte	0x04, 0x12
        /*003e*/ 	.short	(.L_11 - .L_10)
	.align		4
.L_10:
        /*0040*/ 	.word	index@(_Z3divPfPii)
        /*0044*/ 	.word	0x00000000


	//----- nvinfo : EIATTR_MIN_STACK_SIZE
	.align		4
.L_11:
        /*0048*/ 	.byte	0x04, 0x12
        /*004a*/ 	.short	(.L_13 - .L_12)
	.align		4
.L_12:
        /*004c*/ 	.word	index@(_Z13sum_and_countPfiS_S_ifS_Pi)
        /*0050*/ 	.word	0x00000000
.L_13:


//--------------------- .nv.compat                --------------------------
	.section	.nv.compat,"",@"SHT_CUDA_COMPAT_INFO"
	.align	4
        /*0000*/ 	.byte	0x02, 0x09, 0x00, 0x00, 0x02, 0x02, 0x01, 0x00, 0x02, 0x05, 0x05, 0x00, 0x03, 0x07, 0x01, 0x01
        /*0010*/ 	.byte	0x02, 0x03, 0x00, 0x00, 0x02, 0x06, 0x01, 0x00, 0x04, 0x0b, 0x08, 0x00, 0x01, 0x00, 0x00, 0x00
        /*0020*/ 	.byte	0x00, 0x00, 0x00, 0x00


//--------------------- .nv.info._Z3divPfPii      --------------------------
	.section	.nv.info._Z3divPfPii,"",@"SHT_CUDA_INFO"
	.sectionflags	@""
	.align	4


	//----- nvinfo : EIATTR_CUDA_API_VERSION
	.align		4
        /*0000*/ 	.byte	0x04, 0x37
        /*0002*/ 	.short	(.L_15 - .L_14)
.L_14:
        /*0004*/ 	.word	0x00000082


	//----- nvinfo : EIATTR_KPARAM_INFO
	.align		4
.L_15:
        /*0008*/ 	.byte	0x04, 0x17
        /*000a*/ 	.short	(.L_17 - .L_16)
.L_16:
        /*000c*/ 	.word	0x00000000
        /*0010*/ 	.short	0x0002
        /*0012*/ 	.short	0x0010
        /*0014*/ 	.byte	0x00, 0xf0, 0x11, 0x00


	//----- nvinfo : EIATTR_KPARAM_INFO
	.align		4
.L_17:
        /*0018*/ 	.byte	0x04, 0x17
        /*001a*/ 	.short	(.L_19 - .L_18)
.L_18:
        /*001c*/ 	.word	0x00000000
        /*0020*/ 	.short	0x0001
        /*0022*/ 	.short	0x0008
        /*0024*/ 	.byte	0x00, 0xf5, 0x21, 0x00


	//----- nvinfo : EIATTR_KPARAM_INFO
	.align		4
.L_19:
        /*0028*/ 	.byte	0x04, 0x17
        /*002a*/ 	.short	(.L_21 - .L_20)
.L_20:
        /*002c*/ 	.word	0x00000000
        /*0030*/ 	.short	0x0000
        /*0032*/ 	.short	0x0000
        /*0034*/ 	.byte	0x00, 0xf5, 0x21, 0x00


	//----- nvinfo : EIATTR_SPARSE_MMA_MASK
	.align		4
.L_21:
        /*0038*/ 	.byte	0x03, 0x50
        /*003a*/ 	.short	0x0000


	//----- nvinfo : EIATTR_MAXREG_COUNT
	.align		4
        /*003c*/ 	.byte	0x03, 0x1b
        /*003e*/ 	.short	0x00ff


	//----- nvinfo : EIATTR_MERCURY_ISA_VERSION
	.align		4
        /*0040*/ 	.byte	0x03, 0x5f
        /*0042*/ 	.short	0x0101


	//----- nvinfo : EIATTR_VRC_CTA_INIT_COUNT
	.align		4
        /*0044*/ 	.byte	0x02, 0x4a
	.zero		1
	.zero		1


	//----- nvinfo : EIATTR_EXIT_INSTR_OFFSETS
	.align		4
        /*0048*/ 	.byte	0x04, 0x1c
        /*004a*/ 	.short	(.L_23 - .L_22)


	//   ....[0]....
.L_22:
        /*004c*/ 	.word	0x00000070


	//   ....[1]....
        /*0050*/ 	.word	0x000001e0


	//----- nvinfo : EIATTR_CRS_STACK_SIZE
	.align		4
.L_23:
        /*0054*/ 	.byte	0x04, 0x1e
        /*0056*/ 	.short	(.L_25 - .L_24)
.L_24:
        /*0058*/ 	.word	0x00000000


	//----- nvinfo : EIATTR_CBANK_PARAM_SIZE
	.align		4
.L_25:
        /*005c*/ 	.byte	0x03, 0x19
        /*005e*/ 	.short	0x0014


	//----- nvinfo : EIATTR_PARAM_CBANK
	.align		4
        /*0060*/ 	.byte	0x04, 0x0a
        /*0062*/ 	.short	(.L_27 - .L_26)
	.align		4
.L_26:
        /*0064*/ 	.word	index@(.nv.constant0._Z3divPfPii)
        /*0068*/ 	.short	0x0380
        /*006a*/ 	.short	0x0014


	//----- nvinfo : EIATTR_SW_WAR
	.align		4
.L_27:
        /*006c*/ 	.byte	0x04, 0x36
        /*006e*/ 	.short	(.L_29 - .L_28)
.L_28:
        /*0070*/ 	.word	0x00000008
.L_29:


//--------------------- .nv.info._Z13sum_and_countPfiS_S_ifS_Pi --------------------------
	.section	.nv.info._Z13sum_and_countPfiS_S_ifS_Pi,"",@"SHT_CUDA_INFO"
	.sectionflags	@""
	.align	4


	//----- nvinfo : EIATTR_CUDA_API_VERSION
	.align		4
        /*0000*/ 	.byte	0x04, 0x37
        /*0002*/ 	.short	(.L_31 - .L_30)
.L_30:
        /*0004*/ 	.word	0x00000082


	//----- nvinfo : EIATTR_KPARAM_INFO
	.align		4
.L_31:
        /*0008*/ 	.byte	0x04, 0x17
        /*000a*/ 	.short	(.L_33 - .L_32)
.L_32:
        /*000c*/ 	.word	0x00000000
        /*0010*/ 	.short	0x0007
        /*0012*/ 	.short	0x0030
        /*0014*/ 	.byte	0x00, 0xf5, 0x21, 0x00


	//----- nvinfo : EIATTR_KPARAM_INFO
	.align		4
.L_33:
        /*0018*/ 	.byte	0x04, 0x17
        /*001a*/ 	.short	(.L_35 - .L_34)
.L_34:
        /*001c*/ 	.word	0x00000000
        /*0020*/ 	.short	0x0006
        /*0022*/ 	.short	0x0028
        /*0024*/ 	.byte	0x00, 0xf5, 0x21, 0x00


	//----- nvinfo : EIATTR_KPARAM_INFO
	.align		4
.L_35:
        /*0028*/ 	.byte	0x04, 0x17
        /*002a*/ 	.short	(.L_37 - .L_36)
.L_36:
        /*002c*/ 	.word	0x00000000
        /*0030*/ 	.short	0x0005
        /*0032*/ 	.short	0x0024
        /*0034*/ 	.byte	0x00, 0xf0, 0x11, 0x00


	//----- nvinfo : EIATTR_KPARAM_INFO
	.align		4
.L_37:
        /*0038*/ 	.byte	0x04, 0x17
        /*003a*/ 	.short	(.L_39 - .L_38)
.L_38:
        /*003c*/ 	.word	0x00000000
        /*0040*/ 	.short	0x0004
        /*0042*/ 	.short	0x0020
        /*0044*/ 	.byte	0x00, 0xf0, 0x11, 0x00


	//----- nvinfo : EIATTR_KPARAM_INFO
	.align		4
.L_39:
        /*0048*/ 	.byte	0x04, 0x17
        /*004a*/ 	.short	(.L_41 - .L_40)
.L_40:
        /*004c*/ 	.word	0x00000000
        /*0050*/ 	.short	0x0003
        /*0052*/ 	.short	0x0018
        /*0054*/ 	.byte	0x00, 0xf5, 0x21, 0x00


	//----- nvinfo : EIATTR_KPARAM_INFO
	.align		4
.L_41:
        /*0058*/ 	.byte	0x04, 0x17
        /*005a*/ 	.short	(.L_43 - .L_42)
.L_42:
        /*005c*/ 	.word	0x00000000
        /*0060*/ 	.short	0x0002
        /*0062*/ 	.short	0x0010
        /*0064*/ 	.byte	0x00, 0xf5, 0x21, 0x00


	//----- nvinfo : EIATTR_KPARAM_INFO
	.align		4
.L_43:
        /*0068*/ 	.byte	0x04, 0x17
        /*006a*/ 	.short	(.L_45 - .L_44)
.L_44:
        /*006c*/ 	.word	0x00000000
        /*0070*/ 	.short	0x0001
        /*0072*/ 	.short	0x0008
        /*0074*/ 	.byte	0x00, 0xf0, 0x11, 0x00


	//----- nvinfo : EIATTR_KPARAM_INFO
	.align		4
.L_45:
        /*0078*/ 	.byte	0x04, 0x17
        /*007a*/ 	.short	(.L_47 - .L_46)
.L_46:
        /*007c*/ 	.word	0x00000000
        /*0080*/ 	.short	0x0000
        /*0082*/ 	.short	0x0000
        /*0084*/ 	.byte	0x00, 0xf5, 0x21, 0x00


	//----- nvinfo : EIATTR_SPARSE_MMA_MASK
	.align		4
.L_47:
        /*0088*/ 	.byte	0x03, 0x50
        /*008a*/ 	.short	0x0000


	//----- nvinfo : EIATTR_MAXREG_COUNT
	.align		4
        /*008c*/ 	.byte	0x03, 0x1b
        /*008e*/ 	.short	0x00ff


	//----- nvinfo : EIATTR_MERCURY_ISA_VERSION
	.align		4
        /*0090*/ 	.byte	0x03, 0x5f
        /*0092*/ 	.short	0x0101


	//----- nvinfo : EIATTR_VRC_CTA_INIT_COUNT
	.align		4
        /*0094*/ 	.byte	0x02, 0x4a
	.zero		1
	.zero		1


	//----- nvinfo : EIATTR_EXIT_INSTR_OFFSETS
	.align		4
        /*0098*/ 	.byte	0x04, 0x1c
        /*009a*/ 	.short	(.L_49 - .L_48)


	//   ....[0]....
.L_48:
        /*009c*/ 	.word	0x00000aa0


	//----- nvinfo : EIATTR_CRS_STACK_SIZE
	.align		4
.L_49:
        /*00a0*/ 	.byte	0x04, 0x1e
        /*00a2*/ 	.short	(.L_51 - .L_50)
.L_50:
        /*00a4*/ 	.word	0x00000000


	//----- nvinfo : EIATTR_CBANK_PARAM_SIZE
	.align		4
.L_51:
        /*00a8*/ 	.byte	0x03, 0x19
        /*00aa*/ 	.short	0x0038


	//----- nvinfo : EIATTR_PARAM_CBANK
	.align		4
        /*00ac*/ 	.byte	0x04, 0x0a
        /*00ae*/ 	.short	(.L_53 - .L_52)
	.align		4
.L_52:
        /*00b0*/ 	.word	index@(.nv.constant0._Z13sum_and_countPfiS_S_ifS_Pi)
        /*00b4*/ 	.short	0x0380
        /*00b6*/ 	.short	0x0038


	//----- nvinfo : EIATTR_SW_WAR
	.align		4
.L_53:
        /*00b8*/ 	.byte	0x04, 0x36
        /*00ba*/ 	.short	(.L_55 - .L_54)
.L_54:
        /*00bc*/ 	.word	0x00000008
.L_55:


//--------------------- .nv.callgraph             --------------------------
	.section	.nv.callgraph,"",@"SHT_CUDA_CALLGRAPH"
	.align	4
	.sectionentsize	8
	.align		4
        /*0000*/ 	.word	0x00000000
	.align		4
        /*0004*/ 	.word	0xffffffff
	.align		4
        /*0008*/ 	.word	0x00000000
	.align		4
        /*000c*/ 	.word	0xfffffffe
	.align		4
        /*0010*/ 	.word	0x00000000
	.align		4
        /*0014*/ 	.word	0xfffffffd
	.align		4
        /*0018*/ 	.word	0x00000000
	.align		4
        /*001c*/ 	.word	0xfffffffc


//--------------------- .text._Z3divPfPii         --------------------------
	.section	.text._Z3divPfPii,"ax",@progbits
	.align	128
        .global         _Z3divPfPii
        .type           _Z3divPfPii,@function
        .size           _Z3divPfPii,(.L_x_21 - _Z3divPfPii)
        .other          _Z3divPfPii,@"STO_CUDA_ENTRY STV_DEFAULT"
_Z3divPfPii:
.text._Z3divPfPii:
[----:B------:R-:W-:Y:S01]  /*0000*/  LDC R1, c[0x0][0x37c] ;  /* 0x0000df00ff017b82 */ /* 0x000fe20000000800 */
[----:B------:R-:W0:Y:S07]  /*0010*/  S2R R0, SR_TID.X ;  /* 0x0000000000007919 */ /* 0x000e2e0000002100 */
[----:B------:R-:W0:Y:S01]  /*0020*/  S2UR UR4, SR_CTAID.X ;  /* 0x00000000000479c3 */ /* 0x000e220000002500 */
[----:B------:R-:W1:Y:S07]  /*0030*/  LDCU UR5, c[0x0][0x390] ;  /* 0x00007200ff0577ac */ /* 0x000e6e0008000800 */
[----:B------:R-:W0:Y:S02]  /*0040*/  LDC R7, c[0x0][0x360] ;  /* 0x0000d800ff077b82 */ /* 0x000e240000000800 */
[----:B0-----:R-:W-:-:S05]  /*0050*/  IMAD R7, R7, UR4, R0 ;  /* 0x0000000407077c24 */ /* 0x001fca000f8e0200 */
[----:B-1----:R-:W-:-:S13]  /*0060*/  ISETP.GE.AND P0, PT, R7, UR5, PT ;  /* 0x0000000507007c0c */ /* 0x002fda000bf06270 */
[----:B------:R-:W-:Y:S05]  /*0070*/  @P0 EXIT ;  /* 0x000000000000094d */ /* 0x000fea0003800000 */
[----:B------:R-:W0:Y:S01]  /*0080*/  LDC.64 R2, c[0x0][0x388] ;  /* 0x0000e200ff027b82 */ /* 0x000e220000000a00 */
[----:B------:R-:W1:Y:S07]  /*0090*/  LDCU.64 UR4, c[0x0][0x358] ;  /* 0x00006b00ff0477ac */ /* 0x000e6e0008000a00 */
[----:B------:R-:W2:Y:S01]  /*00a0*/  LDC.64 R4, c[0x0][0x380] ;  /* 0x0000e000ff047b82 */ /* 0x000ea20000000a00 */
[----:B0-----:R-:W-:-:S06]  /*00b0*/  IMAD.WIDE R2, R7, 0x4, R2 ;  /* 0x0000000407027825 */ /* 0x001fcc00078e0202 */
[----:B-1----:R-:W3:Y:S01]  /*00c0*/  LDG.E R2, desc[UR4][R2.64] ;  /* 0x0000000402027981 */ /* 0x002ee2000c1e1900 */
[----:B--2---:R-:W-:-:S05]  /*00d0*/  IMAD.WIDE R4, R7, 0x4, R4 ;  /* 0x0000000407047825 */ /* 0x004fca00078e0204 */
[----:B------:R-:W2:Y:S01]  /*00e0*/  LDG.E R0, desc[UR4][R4.64] ;  /* 0x0000000404007981 */ /* 0x000ea2000c1e1900 */
[----:B------:R-:W-:Y:S01]  /*00f0*/  BSSY.RECONVERGENT B0, `(.L_x_0) ;  /* 0x000000d000007945 */ /* 0x000fe20003800200 */
[----:B---3--:R-:W-:-:S04]  /*0100*/  I2FP.F32.S32 R3, R2 ;  /* 0x0000000200037245 */ /* 0x008fc80000201400 */
[----:B------:R-:W0:Y:S08]  /*0110*/  MUFU.RCP R6, R3 ;  /* 0x0000000300067308 */ /* 0x000e300000001000 */
[----:B--2---:R-:W1:Y:S01]  /*0120*/  FCHK P0, R0, R3 ;  /* 0x0000000300007302 */ /* 0x004e620000000000 */
[----:B0-----:R-:W-:-:S04]  /*0130*/  FFMA R7, -R3, R6, 1 ;  /* 0x3f80000003077423 */ /* 0x001fc80000000106 */
[----:B------:R-:W-:-:S04]  /*0140*/  FFMA R7, R6, R7, R6 ;  /* 0x0000000706077223 */ /* 0x000fc80000000006 */
[----:B------:R-:W-:-:S04]  /*0150*/  FFMA R6, R0, R7, RZ ;  /* 0x0000000700067223 */ /* 0x000fc800000000ff */
[----:B------:R-:W-:-:S04]  /*0160*/  FFMA R8, -R3, R6, R0 ;  /* 0x0000000603087223 */ /* 0x000fc80000000100 */
[----:B------:R-:W-:Y:S01]  /*0170*/  FFMA R7, R7, R8, R6 ;  /* 0x0000000807077223 */ /* 0x000fe20000000006 */
[----:B-1----:R-:W-:Y:S06]  /*0180*/  @!P0 BRA `(.L_x_1) ;  /* 0x00000000000c8947 */ /* 0x002fec0003800000 */
[----:B------:R-:W-:-:S07]  /*0190*/  MOV R2, 0x1b0 ;  /* 0x000001b000027802 */ /* 0x000fce0000000f00 */
[----:B------:R-:W-:Y:S05]  /*01a0*/  CALL.REL.NOINC `($__internal_0_$__cuda_sm3x_div_rn_noftz_f32_slowpath) ;  /* 0x0000000000107944 */ /* 0x000fea0003c00000 */
[----:B------:R-:W-:-:S07]  /*01b0*/  IMAD.MOV.U32 R7, RZ, RZ, R0 ;  /* 0x000000ffff077224 */ /* 0x000fce00078e0000 */
.L_x_1:
[----:B------:R-:W-:Y:S05]  /*01c0*/  BSYNC.RECONVERGENT B0 ;  /* 0x0000000000007941 */ /* 0x000fea0003800200 */
.L_x_0:
[----:B------:R-:W-:Y:S01]  /*01d0*/  STG.E desc[UR4][R4.64], R7 ;  /* 0x0000000704007986 */ /* 0x000fe2000c101904 */
[----:B------:R-:W-:Y:S05]  /*01e0*/  EXIT ;  /* 0x000000000000794d */ /* 0x000fea0003800000 */
        .weak           $__internal_0_$__cuda_sm3x_div_rn_noftz_f32_slowpath
        .type           $__internal_0_$__cuda_sm3x_div_rn_noftz_f32_slowpath,@function
        .size           $__internal_0_$__cuda_sm3x_div_rn_noftz_f32_slowpath,(.L_x_21 - $__internal_0_$__cuda_sm3x_div_rn_noftz_f32_slowpath)
$__internal_0_$__cuda_sm3x_div_rn_noftz_f32_slowpath:
[--C-:B------:R-:W-:Y:S01]  /*01f0*/  SHF.R.U32.HI R7, RZ, 0x17, R3.reuse ;  /* 0x00000017ff077819 */ /* 0x100fe20000011603 */
[----:B------:R-:W-:Y:S01]  /*0200*/  BSSY.RECONVERGENT B1, `(.L_x_2) ;  /* 0x0000064000017945 */ /* 0x000fe20003800200 */
[--C-:B------:R-:W-:Y:S01]  /*0210*/  SHF.R.U32.HI R6, RZ, 0x17, R0.reuse ;  /* 0x00000017ff067819 */ /* 0x100fe20000011600 */
[----:B------:R-:W-:Y:S01]  /*0220*/  IMAD.MOV.U32 R8, RZ, RZ, R0 ;  /* 0x000000ffff087224 */ /* 0x000fe200078e0000 */
[----:B------:R-:W-:Y:S01]  /*0230*/  LOP3.LUT R7, R7, 0xff, RZ, 0xc0, !PT ;  /* 0x000000ff07077812 */ /* 0x000fe200078ec0ff */
[----:B------:R-:W-:Y:S01]  /*0240*/  IMAD.MOV.U32 R9, RZ, RZ, R3 ;  /* 0x000000ffff097224 */ /* 0x000fe200078e0003 */
[----:B------:R-:W-:-:S03]  /*0250*/  LOP3.LUT R6, R6, 0xff, RZ, 0xc0, !PT ;  /* 0x000000ff06067812 */ /* 0x000fc600078ec0ff */
[----:B------:R-:W-:Y:S02]  /*0260*/  VIADD R12, R7, 0xffffffff ;  /* 0xffffffff070c7836 */ /* 0x000fe40000000000 */
[----:B------:R-:W-:-:S03]  /*0270*/  VIADD R11, R6, 0xffffffff ;  /* 0xffffffff060b7836 */ /* 0x000fc60000000000 */
[----:B------:R-:W-:-:S04]  /*0280*/  ISETP.GT.U32.AND P0, PT, R12, 0xfd, PT ;  /* 0x000000fd0c00780c */ /* 0x000fc80003f04070 */
[----:B------:R-:W-:-:S13]  /*0290*/  ISETP.GT.U32.OR P0, PT, R11, 0xfd, P0 ;  /* 0x000000fd0b00780c */ /* 0x000fda0000704470 */
[----:B------:R-:W-:Y:S01]  /*02a0*/  @!P0 IMAD.MOV.U32 R10, RZ, RZ, RZ ;  /* 0x000000ffff0a8224 */ /* 0x000fe200078e00ff */
[----:B------:R-:W-:Y:S06]  /*02b0*/  @!P0 BRA `(.L_x_3) ;  /* 0x00000000005c8947 */ /* 0x000fec0003800000 */
[----:B------:R-:W-:Y:S02]  /*02c0*/  FSETP.GTU.FTZ.AND P0, PT, |R0|, +INF , PT ;  /* 0x7f8000000000780b */ /* 0x000fe40003f1c200 */
[----:B------:R-:W-:-:S04]  /*02d0*/  FSETP.GTU.FTZ.AND P1, PT, |R3|, +INF , PT ;  /* 0x7f8000000300780b */ /* 0x000fc80003f3c200 */
[----:B------:R-:W-:-:S13]  /*02e0*/  PLOP3.LUT P0, PT, P0, P1, PT, 0xf8, 0x8f ;  /* 0x00000000008f781c */ /* 0x000fda0000703f70 */
[----:B------:R-:W-:Y:S05]  /*02f0*/  @P0 BRA `(.L_x_4) ;  /* 0x00000004004c0947 */ /* 0x000fea0003800000 */
[----:B------:R-:W-:-:S13]  /*0300*/  LOP3.LUT P0, RZ, R9, 0x7fffffff, R8, 0xc8, !PT ;  /* 0x7fffffff09ff7812 */ /* 0x000fda000780c808 */
[----:B------:R-:W-:Y:S05]  /*0310*/  @!P0 BRA `(.L_x_5) ;  /* 0x00000004003c8947 */ /* 0x000fea0003800000 */
[C---:B------:R-:W-:Y:S02]  /*0320*/  FSETP.NEU.FTZ.AND P2, PT, |R0|.reuse, +INF , PT ;  /* 0x7f8000000000780b */ /* 0x040fe40003f5d200 */
[----:B------:R-:W-:Y:S02]  /*0330*/  FSETP.NEU.FTZ.AND P1, PT, |R3|, +INF , PT ;  /* 0x7f8000000300780b */ /* 0x000fe40003f3d200 */
[----:B------:R-:W-:-:S11]  /*0340*/  FSETP.NEU.FTZ.AND P0, PT, |R0|, +INF , PT ;  /* 0x7f8000000000780b */ /* 0x000fd60003f1d200 */
[----:B------:R-:W-:Y:S05]  /*0350*/  @!P1 BRA !P2, `(.L_x_5) ;  /* 0x00000004002c9947 */ /* 0x000fea0005000000 */
[----:B------:R-:W-:-:S04]  /*0360*/  LOP3.LUT P2, RZ, R8, 0x7fffffff, RZ, 0xc0, !PT ;  /* 0x7fffffff08ff7812 */ /* 0x000fc8000784c0ff */
[----:B------:R-:W-:-:S13]  /*0370*/  PLOP3.LUT P1, PT, P1, P2, PT, 0x2f, 0xf2 ;  /* 0x0000000000f2781c */ /* 0x000fda0000f24577 */
[----:B------:R-:W-:Y:S05]  /*0380*/  @P1 BRA `(.L_x_6) ;  /* 0x0000000400181947 */ /* 0x000fea0003800000 */
[----:B------:R-:W-:-:S04]  /*0390*/  LOP3.LUT P1, RZ, R9, 0x7fffffff, RZ, 0xc0, !PT ;  /* 0x7fffffff09ff7812 */ /* 0x000fc8000782c0ff */
[----:B------:R-:W-:-:S13]  /*03a0*/  PLOP3.LUT P0, PT, P0, P1, PT, 0x2f, 0xf2 ;  /* 0x0000000000f2781c */ /* 0x000fda0000702577 */
[----:B------:R-:W-:Y:S05]  /*03b0*/  @P0 BRA `(.L_x_7) ;  /* 0x0000000400000947 */ /* 0x000fea0003800000 */
[----:B------:R-:W-:Y:S02]  /*03c0*/  ISETP.GE.AND P0, PT, R11, RZ, PT ;  /* 0x000000ff0b00720c */ /* 0x000fe40003f06270 */
[----:B------:R-:W-:-:S11]  /*03d0*/  ISETP.GE.AND P1, PT, R12, RZ, PT ;  /* 0x000000ff0c00720c */ /* 0x000fd60003f26270 */
[----:B------:R-:W-:Y:S02]  /*03e0*/  @P0 IMAD.MOV.U32 R10, RZ, RZ, RZ ;  /* 0x000000ffff0a0224 */ /* 0x000fe400078e00ff */
[----:B------:R-:W-:Y:S01]  /*03f0*/  @!P0 FFMA R8, R0, 1.84467440737095516160e+19, RZ ;  /* 0x5f80000000088823 */ /* 0x000fe200000000ff */
[----:B------:R-:W-:Y:S02]  /*0400*/  @!P0 IMAD.MOV.U32 R10, RZ, RZ, -0x40 ;  /* 0xffffffc0ff0a8424 */ /* 0x000fe400078e00ff */
[----:B------:R-:W-:Y:S02]  /*0410*/  @!P1 FFMA R9, R3, 1.84467440737095516160e+19, RZ ;  /* 0x5f80000003099823 */ /* 0x000fe400000000ff */
[----:B------:R-:W-:-:S07]  /*0420*/  @!P1 VIADD R10, R10, 0x40 ;  /* 0x000000400a0a9836 */ /* 0x000fce0000000000 */
.L_x_3:
[----:B------:R-:W-:Y:S01]  /*0430*/  LEA R0, R7, 0xc0800000, 0x17 ;  /* 0xc080000007007811 */ /* 0x000fe200078eb8ff */
[----:B------:R-:W-:Y:S01]  /*0440*/  VIADD R6, R6, 0xffffff81 ;  /* 0xffffff8106067836 */ /* 0x000fe20000000000 */
[----:B------:R-:W-:Y:S03]  /*0450*/  BSSY.RECONVERGENT B2, `(.L_x_8) ;  /* 0x0000035000027945 */ /* 0x000fe60003800200 */
[----:B------:R-:W-:Y:S01]  /*0460*/  IMAD.IADD R9, R9, 0x1, -R0 ;  /* 0x0000000109097824 */ /* 0x000fe200078e0a00 */
[C---:B------:R-:W-:Y:S01]  /*0470*/  IADD3 R7, PT, PT, R6.reuse, 0x7f, -R7 ;  /* 0x0000007f06077810 */ /* 0x040fe20007ffe807 */
[----:B------:R-:W-:Y:S02]  /*0480*/  IMAD R0, R6, -0x800000, R8 ;  /* 0xff80000006007824 */ /* 0x000fe400078e0208 */
[----:B------:R-:W0:Y:S01]  /*0490*/  MUFU.RCP R3, R9 ;  /* 0x0000000900037308 */ /* 0x000e220000001000 */
[----:B------:R-:W-:Y:S01]  /*04a0*/  FADD.FTZ R11, -R9, -RZ ;  /* 0x800000ff090b7221 */ /* 0x000fe20000010100 */
[----:B------:R-:W-:-:S03]  /*04b0*/  IMAD.IADD R7, R7, 0x1, R10 ;  /* 0x0000000107077824 */ /* 0x000fc600078e020a */
[----:B0-----:R-:W-:-:S04]  /*04c0*/  FFMA R12, R3, R11, 1 ;  /* 0x3f800000030c7423 */ /* 0x001fc8000000000b */
[----:B------:R-:W-:-:S04]  /*04d0*/  FFMA R12, R3, R12, R3 ;  /* 0x0000000c030c7223 */ /* 0x000fc80000000003 */
[----:B------:R-:W-:-:S04]  /*04e0*/  FFMA R3, R0, R12, RZ ;  /* 0x0000000c00037223 */ /* 0x000fc800000000ff */
[----:B------:R-:W-:-:S04]  /*04f0*/  FFMA R8, R11, R3, R0 ;  /* 0x000000030b087223 */ /* 0x000fc80000000000 */
[----:B------:R-:W-:-:S04]  /*0500*/  FFMA R13, R12, R8, R3 ;  /* 0x000000080c0d7223 */ /* 0x000fc80000000003 */
[----:B------:R-:W-:-:S04]  /*0510*/  FFMA R8, R11, R13, R0 ;  /* 0x0000000d0b087223 */ /* 0x000fc80000000000 */
[----:B------:R-:W-:-:S05]  /*0520*/  FFMA R0, R12, R8, R13 ;  /* 0x000000080c007223 */ /* 0x000fca000000000d */
[----:B------:R-:W-:-:S04]  /*0530*/  SHF.R.U32.HI R3, RZ, 0x17, R0 ;  /* 0x00000017ff037819 */ /* 0x000fc80000011600 */
[----:B------:R-:W-:-:S05]  /*0540*/  LOP3.LUT R3, R3, 0xff, RZ, 0xc0, !PT ;  /* 0x000000ff03037812 */ /* 0x000fca00078ec0ff */
[----:B------:R-:W-:-:S04]  /*0550*/  IMAD.IADD R9, R3, 0x1, R7 ;  /* 0x0000000103097824 */ /* 0x000fc800078e0207 */
[----:B------:R-:W-:-:S05]  /*0560*/  VIADD R3, R9, 0xffffffff ;  /* 0xffffffff09037836 */ /* 0x000fca0000000000 */
[----:B------:R-:W-:-:S13]  /*0570*/  ISETP.GE.U32.AND P0, PT, R3, 0xfe, PT ;  /* 0x000000fe0300780c */ /* 0x000fda0003f06070 */
[----:B------:R-:W-:Y:S05]  /*0580*/  @!P0 BRA `(.L_x_9) ;  /* 0x0000000000808947 */ /* 0x000fea0003800000 */
[----:B------:R-:W-:-:S13]  /*0590*/  ISETP.GT.AND P0, PT, R9, 0xfe, PT ;  /* 0x000000fe0900780c */ /* 0x000fda0003f04270 */
[----:B------:R-:W-:Y:S05]  /*05a0*/  @P0 BRA `(.L_x_10) ;  /* 0x00000000006c0947 */ /* 0x000fea0003800000 */
[----:B------:R-:W-:-:S13]  /*05b0*/  ISETP.GE.AND P0, PT, R9, 0x1, PT ;  /* 0x000000010900780c */ /* 0x000fda0003f06270 */
[----:B------:R-:W-:Y:S05]  /*05c0*/  @P0 BRA `(.L_x_11) ;  /* 0x0000000000740947 */ /* 0x000fea0003800000 */
[----:B------:R-:W-:Y:S02]  /*05d0*/  ISETP.GE.AND P0, PT, R9, -0x18, PT ;  /* 0xffffffe80900780c */ /* 0x000fe40003f06270 */
[----:B------:R-:W-:-:S11]  /*05e0*/  LOP3.LUT R0, R0, 0x80000000, RZ, 0xc0, !PT ;  /* 0x8000000000007812 */ /* 0x000fd600078ec0ff */
[----:B------:R-:W-:Y:S05]  /*05f0*/  @!P0 BRA `(.L_x_11) ;  /* 0x0000000000688947 */ /* 0x000fea0003800000 */
[CCC-:B------:R-:W-:Y:S01]  /*0600*/  FFMA.RZ R3, R12.reuse, R8.reuse, R13.reuse ;  /* 0x000000080c037223 */ /* 0x1c0fe2000000c00d */
[CCC-:B------:R-:W-:Y:S01]  /*0610*/  FFMA.RM R6, R12.reuse, R8.reuse, R13.reuse ;  /* 0x000000080c067223 */ /* 0x1c0fe2000000400d */
[C---:B------:R-:W-:Y:S02]  /*0620*/  ISETP.NE.AND P2, PT, R9.reuse, RZ, PT ;  /* 0x000000ff0900720c */ /* 0x040fe40003f45270 */
[----:B------:R-:W-:Y:S02]  /*0630*/  ISETP.NE.AND P1, PT, R9, RZ, PT ;  /* 0x000000ff0900720c */ /* 0x000fe40003f25270 */
[----:B------:R-:W-:Y:S01]  /*0640*/  LOP3.LUT R7, R3, 0x7fffff, RZ, 0xc0, !PT ;  /* 0x007fffff03077812 */ /* 0x000fe200078ec0ff */
[----:B------:R-:W-:Y:S01]  /*0650*/  FFMA.RP R3, R12, R8, R13 ;  /* 0x000000080c037223 */ /* 0x000fe2000000800d */
[----:B------:R-:W-:Y:S02]  /*0660*/  VIADD R8, R9, 0x20 ;  /* 0x0000002009087836 */ /* 0x000fe40000000000 */
[----:B------:R-:W-:Y:S01]  /*0670*/  LOP3.LUT R7, R7, 0x800000, RZ, 0xfc, !PT ;  /* 0x0080000007077812 */ /* 0x000fe200078efcff */
[----:B------:R-:W-:Y:S01]  /*0680*/  IMAD.MOV R9, RZ, RZ, -R9 ;  /* 0x000000ffff097224 */ /* 0x000fe200078e0a09 */
[----:B------:R-:W-:-:S02]  /*0690*/  FSETP.NEU.FTZ.AND P0, PT, R3, R6, PT ;  /* 0x000000060300720b */ /* 0x000fc40003f1d000 */
[----:B------:R-:W-:Y:S02]  /*06a0*/  SHF.L.U32 R8, R7, R8, RZ ;  /* 0x0000000807087219 */ /* 0x000fe400000006ff */
[----:B------:R-:W-:Y:S02]  /*06b0*/  SEL R6, R9, RZ, P2 ;  /* 0x000000ff09067207 */ /* 0x000fe40001000000 */
[----:B------:R-:W-:Y:S02]  /*06c0*/  ISETP.NE.AND P1, PT, R8, RZ, P1 ;  /* 0x000000ff0800720c */ /* 0x000fe40000f25270 */
[----:B------:R-:W-:Y:S02]  /*06d0*/  SHF.R.U32.HI R6, RZ, R6, R7 ;  /* 0x00000006ff067219 */ /* 0x000fe40000011607 */
[----:B------:R-:W-:Y:S02]  /*06e0*/  PLOP3.LUT P0, PT, P0, P1, PT, 0xf8, 0x8f ;  /* 0x00000000008f781c */ /* 0x000fe40000703f70 */
[----:B------:R-:W-:-:S02]  /*06f0*/  SHF.R.U32.HI R8, RZ, 0x1, R6 ;  /* 0x00000001ff087819 */ /* 0x000fc40000011606 */
[----:B------:R-:W-:-:S04]  /*0700*/  SEL R3, RZ, 0x1, !P0 ;  /* 0x00000001ff037807 */ /* 0x000fc80004000000 */
[----:B------:R-:W-:-:S04]  /*0710*/  LOP3.LUT R3, R3, 0x1, R8, 0xf8, !PT ;  /* 0x0000000103037812 */ /* 0x000fc800078ef808 */
[----:B------:R-:W-:-:S05]  /*0720*/  LOP3.LUT R3, R3, R6, RZ, 0xc0, !PT ;  /* 0x0000000603037212 */ /* 0x000fca00078ec0ff */
[----:B------:R-:W-:-:S05]  /*0730*/  IMAD.IADD R3, R8, 0x1, R3 ;  /* 0x0000000108037824 */ /* 0x000fca00078e0203 */
[----:B------:R-:W-:Y:S01]  /*0740*/  LOP3.LUT R0, R3, R0, RZ, 0xfc, !PT ;  /* 0x0000000003007212 */ /* 0x000fe200078efcff */
[----:B------:R-:W-:Y:S06]  /*0750*/  BRA `(.L_x_11) ;  /* 0x0000000000107947 */ /* 0x000fec0003800000 */
.L_x_10:
[----:B------:R-:W-:-:S04]  /*0760*/  LOP3.LUT R0, R0, 0x80000000, RZ, 0xc0, !PT ;  /* 0x8000000000007812 */ /* 0x000fc800078ec0ff */
[----:B------:R-:W-:Y:S01]  /*0770*/  LOP3.LUT R0, R0, 0x7f800000, RZ, 0xfc, !PT ;  /* 0x7f80000000007812 */ /* 0x000fe200078efcff */
[----:B------:R-:W-:Y:S06]  /*0780*/  BRA `(.L_x_11) ;  /* 0x0000000000047947 */ /* 0x000fec0003800000 */
.L_x_9:
[----:B------:R-:W-:-:S07]  /*0790*/  IMAD R0, R7, 0x800000, R0 ;  /* 0x0080000007007824 */ /* 0x000fce00078e0200 */
.L_x_11:
[----:B------:R-:W-:Y:S05]  /*07a0*/  BSYNC.RECONVERGENT B2 ;  /* 0x0000000000027941 */ /* 0x000fea0003800200 */
.L_x_8:
[----:B------:R-:W-:Y:S05]  /*07b0*/  BRA `(.L_x_12) ;  /* 0x0000000000207947 */ /* 0x000fea0003800000 */
.L_x_7:
[----:B------:R-:W-:-:S04]  /*07c0*/  LOP3.LUT R0, R9, 0x80000000, R8, 0x48, !PT ;  /* 0x8000000009007812 */ /* 0x000fc800078e4808 */
[----:B------:R-:W-:Y:S01]  /*07d0*/  LOP3.LUT R0, R0, 0x7f800000, RZ, 0xfc, !PT ;  /* 0x7f80000000007812 */ /* 0x000fe200078efcff */
[----:B------:R-:W-:Y:S06]  /*07e0*/  BRA `(.L_x_12) ;  /* 0x0000000000147947 */ /* 0x000fec0003800000 */
.L_x_6:
[----:B------:R-:W-:Y:S01]  /*07f0*/  LOP3.LUT R0, R9, 0x80000000, R8, 0x48, !PT ;  /* 0x8000000009007812 */ /* 0x000fe200078e4808 */
[----:B------:R-:W-:Y:S06]  /*0800*/  BRA `(.L_x_12) ;  /* 0x00000000000c7947 */ /* 0x000fec0003800000 */
.L_x_5:
[----:B------:R-:W0:Y:S01]  /*0810*/  MUFU.RSQ R0, -QNAN ;  /* 0xffc0000000007908 */ /* 0x000e220000001400 */
[----:B------:R-:W-:Y:S05]  /*0820*/  BRA `(.L_x_12) ;  /* 0x0000000000047947 */ /* 0x000fea0003800000 */
.L_x_4:
[----:B------:R-:W-:-:S07]  /*0830*/  FADD.FTZ R0, R0, R3 ;  /* 0x0000000300007221 */ /* 0x000fce0000010000 */
.L_x_12:
[----:B------:R-:W-:Y:S05]  /*0840*/  BSYNC.RECONVERGENT B1 ;  /* 0x0000000000017941 */ /* 0x000fea0003800200 */
.L_x_2:
[----:B------:R-:W-:-:S04]  /*0850*/  IMAD.MOV.U32 R3, RZ, RZ, 0x0 ;  /* 0x00000000ff037424 */ /* 0x000fc800078e00ff */
[----:B0-----:R-:W-:Y:S05]  /*0860*/  RET.REL.NODEC R2 `(_Z3divPfPii) ;  /* 0xfffffff402e47950 */ /* 0x001fea0003c3ffff */
.L_x_13:
[----:B------:R-:W-:-:S00]  /*0870*/  BRA `(.L_x_13) ;  /* 0xfffffffc00fc7947 */ /* 0x000fc0000383ffff */
[----:B------:R-:W-:-:S00]  /*0880*/  NOP ;  /* 0x0000000000007918 */ /* 0x000fc00000000000 */
[----:B------:R-:W-:-:S00]  /*0890*/  NOP ;  /* 0x0000000000007918 */ /* 0x000fc00000000000 */
[----:B------:R-:W-:-:S00]  /*08a0*/  NOP ;  /* 0x0000000000007918 */ /* 0x000fc00000000000 */
[----:B------:R-:W-:-:S00]  /*08b0*/  NOP ;  /* 0x0000000000007918 */ /* 0x000fc00000000000 */
[----:B------:R-:W-:-:S00]  /*08c0*/  NOP ;  /* 0x0000000000007918 */ /* 0x000fc00000000000 */
[----:B------:R-:W-:-:S00]  /*08d0*/  NOP ;  /* 0x0000000000007918 */ /* 0x000fc00000000000 */
[----:B------:R-:W-:-:S00]  /*08e0*/  NOP ;  /* 0x0000000000007918 */ /* 0x000fc00000000000 */
[----:B------:R-:W-:-:S00]  /*08f0*/  NOP ;  /* 0x0000000000007918 */ /* 0x000fc00000000000 */
.L_x_21:


//--------------------- .text._Z13sum_and_countPfiS_S_ifS_Pi --------------------------
	.section	.text._Z13sum_and_countPfiS_S_ifS_Pi,"ax",@progbits
	.align	128
        .global         _Z13sum_and_countPfiS_S_ifS_Pi
        .type           _Z13sum_and_countPfiS_S_ifS_Pi,@function
        .size           _Z13sum_and_countPfiS_S_ifS_Pi,(.L_x_23 - _Z13sum_and_countPfiS_S_ifS_Pi)
        .other          _Z13sum_and_countPfiS_S_ifS_Pi,@"STO_CUDA_ENTRY STV_DEFAULT"
_Z13sum_and_countPfiS_S_ifS_Pi:
.text._Z13sum_and_countPfiS_S_ifS_Pi:
[----:B------:R-:W-:Y:S01]  /*0000*/  LDC R1, c[0x0][0x37c] ;  /* 0x0000df00ff017b82 */ /* 0x000fe20000000800 */
[----:B------:R-:W0:Y:S07]  /*0010*/  S2R R3, SR_TID.X ;  /* 0x0000000000037919 */ /* 0x000e2e0000002100 */
[----:B------:R-:W0:Y:S01]  /*0020*/  S2UR UR4, SR_CTAID.X ;  /* 0x00000000000479c3 */ /* 0x000e220000002500 */
[----:B------:R-:W1:Y:S01]  /*0030*/  LDCU UR5, c[0x0][0x388] ;  /* 0x00007100ff0577ac */ /* 0x000e620008000800 */
[----:B------:R-:W-:Y:S01]  /*0040*/  BSSY.RECONVERGENT B0, `(.L_x_14) ;  /* 0x000009f000007945 */ /* 0x000fe20003800200 */
[----:B------:R-:W2:Y:S05]  /*0050*/  LDCU.64 UR12, c[0x0][0x358] ;  /* 0x00006b00ff0c77ac */ /* 0x000eaa0008000a00 */
[----:B------:R-:W0:Y:S08]  /*0060*/  LDC R0, c[0x0][0x360] ;  /* 0x0000d800ff007b82 */ /* 0x000e300000000800 */
[----:B------:R-:W3:Y:S01]  /*0070*/  LDC R8, c[0x0][0x3a0] ;  /* 0x0000e800ff087b82 */ /* 0x000ee20000000800 */
[----:B0-----:R-:W-:Y:S01]  /*0080*/  IMAD R0, R0, UR4, R3 ;  /* 0x0000000400007c24 */ /* 0x001fe2000f8e0203 */
[----:B------:R-:W-:-:S02]  /*0090*/  CS2R R2, SRZ ;  /* 0x0000000000027805 */ /* 0x000fc4000001ff00 */
[----:B---3--:R-:W-:-:S04]  /*00a0*/  ISETP.GE.AND P0, PT, R8, 0x1, PT ;  /* 0x000000010800780c */ /* 0x008fc80003f06270 */
[----:B-1----:R-:W-:-:S13]  /*00b0*/  ISETP.GE.OR P0, PT, R0, UR5, !P0 ;  /* 0x0000000500007c0c */ /* 0x002fda000c706670 */
[----:B--2---:R-:W-:Y:S05]  /*00c0*/  @P0 BRA `(.L_x_15) ;  /* 0x0000000800580947 */ /* 0x004fea0003800000 */
[----:B------:R-:W0:Y:S02]  /*00d0*/  LDC.64 R6, c[0x0][0x380] ;  /* 0x0000e000ff067b82 */ /* 0x000e240000000a00 */
[----:B0-----:R-:W-:-:S05]  /*00e0*/  IMAD.WIDE R6, R0, 0x4, R6 ;  /* 0x0000000400067825 */ /* 0x001fca00078e0206 */
[----:B------:R0:W5:Y:S01]  /*00f0*/  LDG.E R5, desc[UR12][R6.64] ;  /* 0x0000000c06057981 */ /* 0x000162000c1e1900 */
[C---:B------:R-:W-:Y:S01]  /*0100*/  ISETP.GE.U32.AND P1, PT, R8.reuse, 0x8, PT ;  /* 0x000000080800780c */ /* 0x040fe20003f26070 */
[----:B------:R-:W-:Y:S01]  /*0110*/  HFMA2 R4, -RZ, RZ, 0, 0 ;  /* 0x00000000ff047431 */ /* 0x000fe200000001ff */
[----:B------:R-:W-:Y:S02]  /*0120*/  LOP3.LUT R10, R8, 0x7, RZ, 0xc0, !PT ;  /* 0x00000007080a7812 */ /* 0x000fe400078ec0ff */
[----:B------:R-:W-:Y:S02]  /*0130*/  CS2R R2, SRZ ;  /* 0x0000000000027805 */ /* 0x000fe4000001ff00 */
[----:B------:R-:W-:-:S07]  /*0140*/  ISETP.NE.AND P0, PT, R10, RZ, PT ;  /* 0x000000ff0a00720c */ /* 0x000fce0003f05270 */
[----:B0-----:R-:W-:Y:S06]  /*0150*/  @!P1 BRA `(.L_x_16) ;  /* 0x0000000400149947 */ /* 0x001fec0003800000 */
[----:B------:R-:W0:Y:S01]  /*0160*/  LDCU.128 UR8, c[0x0][0x390] ;  /* 0x00007200ff0877ac */ /* 0x000e220008000c00 */
[----:B------:R-:W-:Y:S02]  /*0170*/  LOP3.LUT R4, R8, 0x7ffffff8, RZ, 0xc0, !PT ;  /* 0x7ffffff808047812 */ /* 0x000fe400078ec0ff */
[----:B------:R-:W-:Y:S01]  /*0180*/  CS2R R2, SRZ ;  /* 0x0000000000027805 */ /* 0x000fe2000001ff00 */
[----:B------:R-:W1:Y:S01]  /*0190*/  LDCU UR14, c[0x0][0x3a4] ;  /* 0x00007480ff0e77ac */ /* 0x000e620008000800 */
[----:B------:R-:W-:Y:S01]  /*01a0*/  IADD3 R11, PT, PT, -R4, RZ, RZ ;  /* 0x000000ff040b7210 */ /* 0x000fe20007ffe1ff */
[----:B0-----:R-:W-:Y:S02]  /*01b0*/  UIADD3 UR6, UP0, UPT, UR8, 0x10, URZ ;  /* 0x0000001008067890 */ /* 0x001fe4000ff1e0ff */
[----:B------:R-:W-:Y:S02]  /*01c0*/  UIADD3 UR4, UP1, UPT, UR10, 0x10, URZ ;  /* 0x000000100a047890 */ /* 0x000fe4000ff3e0ff */
[----:B------:R-:W-:-:S02]  /*01d0*/  UIADD3.X UR7, UPT, UPT, URZ, UR9, URZ, UP0, !UPT ;  /* 0x00000009ff077290 */ /* 0x000fc400087fe4ff */
[----:B------:R-:W-:Y:S01]  /*01e0*/  UIADD3.X UR5, UPT, UPT, URZ, UR11, URZ, UP1, !UPT ;  /* 0x0000000bff057290 */ /* 0x000fe20008ffe4ff */
[----:B------:R-:W-:Y:S01]  /*01f0*/  IMAD.U32 R6, RZ, RZ, UR6 ;  /* 0x00000006ff067e24 */ /* 0x000fe2000f8e00ff */
[----:B------:R-:W-:Y:S02]  /*0200*/  MOV R13, UR4 ;  /* 0x00000004000d7c02 */ /* 0x000fe40008000f00 */
[----:B------:R-:W-:Y:S02]  /*0210*/  MOV R7, UR7 ;  /* 0x0000000700077c02 */ /* 0x000fe40008000f00 */
[----:B-1----:R-:W-:-:S07]  /*0220*/  IMAD.U32 R9, RZ, RZ, UR5 ;  /* 0x00000005ff097e24 */ /* 0x002fce000f8e00ff */
.L_x_17:
[----:B------:R-:W2:Y:S04]  /*0230*/  LDG.E R8, desc[UR12][R6.64+-0x10] ;  /* 0xfffff00c06087981 */ /* 0x000ea8000c1e1900 */
[----:B------:R-:W3:Y:S04]  /*0240*/  LDG.E R12, desc[UR12][R6.64+-0xc] ;  /* 0xfffff40c060c7981 */ /* 0x000ee8000c1e1900 */
[----:B------:R-:W4:Y:S04]  /*0250*/  LDG.E R16, desc[UR12][R6.64+-0x8] ;  /* 0xfffff80c06107981 */ /* 0x000f28000c1e1900 */
[----:B------:R-:W4:Y:S04]  /*0260*/  LDG.E R18, desc[UR12][R6.64+-0x4] ;  /* 0xfffffc0c06127981 */ /* 0x000f28000c1e1900 */
[----:B------:R-:W4:Y:S04]  /*0270*/  LDG.E R20, desc[UR12][R6.64] ;  /* 0x0000000c06147981 */ /* 0x000f28000c1e1900 */
[----:B------:R-:W4:Y:S04]  /*0280*/  LDG.E R22, desc[UR12][R6.64+0x4] ;  /* 0x0000040c06167981 */ /* 0x000f28000c1e1900 */
[----:B------:R-:W4:Y:S04]  /*0290*/  LDG.E R24, desc[UR12][R6.64+0x8] ;  /* 0x0000080c06187981 */ /* 0x000f28000c1e1900 */
[----:B------:R-:W4:Y:S01]  /*02a0*/  LDG.E R26, desc[UR12][R6.64+0xc] ;  /* 0x00000c0c061a7981 */ /* 0x000f22000c1e1900 */
[----:B--2--5:R-:W-:-:S05]  /*02b0*/  FADD R8, -R5, R8 ;  /* 0x0000000805087221 */ /* 0x024fca0000000100 */
[----:B------:R-:W-:Y:S01]  /*02c0*/  FSETP.GEU.AND P2, PT, |R8|, UR14, PT ;  /* 0x0000000e08007c0b */ /* 0x000fe2000bf4e200 */
[----:B---3--:R-:W-:Y:S01]  /*02d0*/  FADD R12, -R5, R12 ;  /* 0x0000000c050c7221 */ /* 0x008fe20000000100 */
[----:B------:R-:W-:-:S04]  /*02e0*/  MOV R8, R13 ;  /* 0x0000000d00087202 */ /* 0x000fc80000000f00 */
[----:B------:R-:W-:-:S07]  /*02f0*/  FSETP.GEU.AND P6, PT, |R12|, UR14, PT ;  /* 0x0000000e0c007c0b */ /* 0x000fce000bfce200 */
[----:B------:R-:W2:Y:S06]  /*0300*/  @!P2 LDG.E R12, desc[UR12][R8.64+-0x10] ;  /* 0xfffff00c080ca981 */ /* 0x000eac000c1e1900 */
[----:B------:R-:W3:Y:S01]  /*0310*/  @!P6 LDG.E R14, desc[UR12][R8.64+-0xc] ;  /* 0xfffff40c080ee981 */ /* 0x000ee2000c1e1900 */
[C---:B----4-:R-:W-:Y:S01]  /*0320*/  FADD R16, -R5.reuse, R16 ;  /* 0x0000001005107221 */ /* 0x050fe20000000100 */
[C---:B------:R-:W-:Y:S01]  /*0330*/  FADD R18, -R5.reuse, R18 ;  /* 0x0000001205127221 */ /* 0x040fe20000000100 */
[----:B------:R-:W-:-:S03]  /*0340*/  FADD R20, -R5, R20 ;  /* 0x0000001405147221 */ /* 0x000fc60000000100 */
[----:B------:R-:W-:Y:S02]  /*0350*/  FSETP.GEU.AND P5, PT, |R16|, UR14, PT ;  /* 0x0000000e10007c0b */ /* 0x000fe4000bfae200 */
[----:B------:R-:W-:Y:S01]  /*0360*/  FSETP.GEU.AND P4, PT, |R18|, UR14, PT ;  /* 0x0000000e12007c0b */ /* 0x000fe2000bf8e200 */
[C---:B------:R-:W-:Y:S01]  /*0370*/  FADD R22, -R5.reuse, R22 ;  /* 0x0000001605167221 */ /* 0x040fe20000000100 */
[----:B------:R-:W-:Y:S01]  /*0380*/  FSETP.GEU.AND P3, PT, |R20|, UR14, PT ;  /* 0x0000000e14007c0b */ /* 0x000fe2000bf6e200 */
[C---:B------:R-:W-:Y:S01]  /*0390*/  FADD R24, -R5.reuse, R24 ;  /* 0x0000001805187221 */ /* 0x040fe20000000100 */
[----:B------:R-:W-:Y:S02]  /*03a0*/  @!P2 IADD3 R2, PT, PT, R2, 0x1, RZ ;  /* 0x000000010202a810 */ /* 0x000fe40007ffe0ff */
[----:B------:R-:W-:Y:S01]  /*03b0*/  FSETP.GEU.AND P1, PT, |R22|, UR14, PT ;  /* 0x0000000e16007c0b */ /* 0x000fe2000bf2e200 */
[----:B------:R-:W-:Y:S02]  /*03c0*/  FADD R26, -R5, R26 ;  /* 0x0000001a051a7221 */ /* 0x000fe40000000100 */
[----:B------:R-:W-:-:S04]  /*03d0*/  @!P6 VIADD R2, R2, 0x1 ;  /* 0x000000010202e836 */ /* 0x000fc80000000000 */
[----:B------:R-:W4:Y:S06]  /*03e0*/  @!P4 LDG.E R16, desc[UR12][R8.64+-0x4] ;  /* 0xfffffc0c0810c981 */ /* 0x000f2c000c1e1900 */
[----:B------:R-:W4:Y:S01]  /*03f0*/  @!P1 LDG.E R18, desc[UR12][R8.64+0x4] ;  /* 0x0000040c08129981 */ /* 0x000f22000c1e1900 */
[----:B--2---:R-:W-:-:S03]  /*0400*/  @!P2 FADD R3, R3, R12 ;  /* 0x0000000c0303a221 */ /* 0x004fc60000000000 */
[----:B------:R-:W2:Y:S01]  /*0410*/  @!P5 LDG.E R12, desc[UR12][R8.64+-0x8] ;  /* 0xfffff80c080cd981 */ /* 0x000ea2000c1e1900 */
[----:B------:R-:W-:Y:S01]  /*0420*/  FSETP.GEU.AND P2, PT, |R24|, UR14, PT ;  /* 0x0000000e18007c0b */ /* 0x000fe2000bf4e200 */
[----:B---3--:R-:W-:Y:S01]  /*0430*/  @!P6 FADD R3, R3, R14 ;  /* 0x0000000e0303e221 */ /* 0x008fe20000000000 */
[----:B------:R-:W-:Y:S01]  /*0440*/  FSETP.GEU.AND P6, PT, |R26|, UR14, PT ;  /* 0x0000000e1a007c0b */ /* 0x000fe2000bfce200 */
[----:B------:R-:W3:Y:S10]  /*0450*/  @!P3 LDG.E R14, desc[UR12][R8.64] ;  /* 0x0000000c080eb981 */ /* 0x000ef4000c1e1900 */
[----:B------:R-:W3:Y:S04]  /*0460*/  @!P2 LDG.E R20, desc[UR12][R8.64+0x8] ;  /* 0x0000080c0814a981 */ /* 0x000ee8000c1e1900 */
[----:B------:R0:W3:Y:S01]  /*0470*/  @!P6 LDG.E R22, desc[UR12][R8.64+0xc] ;  /* 0x00000c0c0816e981 */ /* 0x0000e2000c1e1900 */
[----:B------:R-:W-:Y:S01]  /*0480*/  @!P5 IADD3 R2, PT, PT, R2, 0x1, RZ ;  /* 0x000000010202d810 */ /* 0x000fe20007ffe0ff */
[----:B------:R-:W-:-:S03]  /*0490*/  VIADD R11, R11, 0x8 ;  /* 0x000000080b0b7836 */ /* 0x000fc60000000000 */
[----:B------:R-:W-:-:S04]  /*04a0*/  @!P4 IADD3 R2, PT, PT, R2, 0x1, RZ ;  /* 0x000000010202c810 */ /* 0x000fc80007ffe0ff */
[----:B------:R-:W-:-:S04]  /*04b0*/  @!P3 IADD3 R2, PT, PT, R2, 0x1, RZ ;  /* 0x000000010202b810 */ /* 0x000fc80007ffe0ff */
[----:B------:R-:W-:-:S04]  /*04c0*/  @!P1 IADD3 R2, PT, PT, R2, 0x1, RZ ;  /* 0x0000000102029810 */ /* 0x000fc80007ffe0ff */
[----:B------:R-:W-:-:S04]  /*04d0*/  @!P2 IADD3 R2, PT, PT, R2, 0x1, RZ ;  /* 0x000000010202a810 */ /* 0x000fc80007ffe0ff */
[----:B------:R-:W-:Y:S01]  /*04e0*/  @!P6 IADD3 R2, PT, PT, R2, 0x1, RZ ;  /* 0x000000010202e810 */ /* 0x000fe20007ffe0ff */
[----:B--2---:R-:W-:-:S04]  /*04f0*/  @!P5 FADD R3, R3, R12 ;  /* 0x0000000c0303d221 */ /* 0x004fc80000000000 */
[----:B----4-:R-:W-:Y:S01]  /*0500*/  @!P4 FADD R3, R3, R16 ;  /* 0x000000100303c221 */ /* 0x010fe20000000000 */
[----:B------:R-:W-:-:S03]  /*0510*/  ISETP.NE.AND P4, PT, R11, RZ, PT ;  /* 0x000000ff0b00720c */ /* 0x000fc60003f85270 */
[----:B---3--:R-:W-:-:S04]  /*0520*/  @!P3 FADD R3, R3, R14 ;  /* 0x0000000e0303b221 */ /* 0x008fc80000000000 */
[----:B------:R-:W-:Y:S01]  /*0530*/  @!P1 FADD R3, R3, R18 ;  /* 0x0000001203039221 */ /* 0x000fe20000000000 */
[----:B------:R-:W-:Y:S02]  /*0540*/  IADD3 R6, P1, PT, R6, 0x20, RZ ;  /* 0x0000002006067810 */ /* 0x000fe40007f3e0ff */
[----:B------:R-:W-:Y:S01]  /*0550*/  IADD3 R13, P3, PT, R8, 0x20, RZ ;  /* 0x00000020080d7810 */ /* 0x000fe20007f7e0ff */
[----:B------:R-:W-:Y:S02]  /*0560*/  @!P2 FADD R3, R3, R20 ;  /* 0x000000140303a221 */ /* 0x000fe40000000000 */
[----:B------:R-:W-:Y:S01]  /*0570*/  IMAD.X R7, RZ, RZ, R7, P1 ;  /* 0x000000ffff077224 */ /* 0x000fe200008e0607 */
[----:B0-----:R-:W-:Y:S01]  /*0580*/  IADD3.X R9, PT, PT, RZ, R9, RZ, P3, !PT ;  /* 0x00000009ff097210 */ /* 0x001fe20001ffe4ff */
[----:B------:R-:W-:Y:S01]  /*0590*/  @!P6 FADD R3, R3, R22 ;  /* 0x000000160303e221 */ /* 0x000fe20000000000 */
[----:B------:R-:W-:Y:S07]  /*05a0*/  @P4 BRA `(.L_x_17) ;  /* 0xfffffffc00204947 */ /* 0x000fee000383ffff */
.L_x_16:
[----:B------:R-:W-:Y:S05]  /*05b0*/  @!P0 BRA `(.L_x_15) ;  /* 0x00000004001c8947 */ /* 0x000fea0003800000 */
[----:B------:R-:W0:Y:S01]  /*05c0*/  LDCU UR4, c[0x0][0x3a0] ;  /* 0x00007400ff0477ac */ /* 0x000e220008000800 */
[----:B------:R-:W-:Y:S01]  /*05d0*/  ISETP.GE.U32.AND P0, PT, R10, 0x4, PT ;  /* 0x000000040a00780c */ /* 0x000fe20003f06070 */
[----:B0-----:R-:W-:-:S04]  /*05e0*/  ULOP3.LUT UR5, UR4, 0x3, URZ, 0xc0, !UPT ;  /* 0x0000000304057892 */ /* 0x001fc8000f8ec0ff */
[----:B------:R-:W-:-:S08]  /*05f0*/  UISETP.NE.AND UP0, UPT, UR5, URZ, UPT ;  /* 0x000000ff0500728c */ /* 0x000fd0000bf05270 */
[----:B------:R-:W-:Y:S05]  /*0600*/  @!P0 BRA `(.L_x_18) ;  /* 0x0000000000788947 */ /* 0x000fea0003800000 */
[----:B------:R-:W0:Y:S01]  /*0610*/  LDC.64 R6, c[0x0][0x390] ;  /* 0x0000e400ff067b82 */ /* 0x000e220000000a00 */
[----:B------:R-:W1:Y:S01]  /*0620*/  LDCU UR6, c[0x0][0x3a4] ;  /* 0x00007480ff0677ac */ /* 0x000e620008000800 */
[----:B0-----:R-:W-:-:S06]  /*0630*/  IMAD.WIDE.U32 R8, R4, 0x4, R6 ;  /* 0x0000000404087825 */ /* 0x001fcc00078e0006 */
[----:B------:R-:W0:Y:S01]  /*0640*/  LDC.64 R6, c[0x0][0x398] ;  /* 0x0000e600ff067b82 */ /* 0x000e220000000a00 */
[----:B------:R-:W2:Y:S04]  /*0650*/  LDG.E R10, desc[UR12][R8.64] ;  /* 0x0000000c080a7981 */ /* 0x000ea8000c1e1900 */
[----:B------:R-:W3:Y:S04]  /*0660*/  LDG.E R12, desc[UR12][R8.64+0x4] ;  /* 0x0000040c080c7981 */ /* 0x000ee8000c1e1900 */
[----:B------:R-:W4:Y:S04]  /*0670*/  LDG.E R14, desc[UR12][R8.64+0x8] ;  /* 0x0000080c080e7981 */ /* 0x000f28000c1e1900 */
[----:B------:R-:W4:Y:S01]  /*0680*/  LDG.E R16, desc[UR12][R8.64+0xc] ;  /* 0x00000c0c08107981 */ /* 0x000f22000c1e1900 */
[----:B0-----:R-:W-:-:S04]  /*0690*/  IMAD.WIDE.U32 R6, R4, 0x4, R6 ;  /* 0x0000000404067825 */ /* 0x001fc800078e0006 */
[C---:B--2--5:R-:W-:Y:S01]  /*06a0*/  FADD R10, -R5.reuse, R10 ;  /* 0x0000000a050a7221 */ /* 0x064fe20000000100 */
[----:B---3--:R-:W-:-:S04]  /*06b0*/  FADD R12, -R5, R12 ;  /* 0x0000000c050c7221 */ /* 0x008fc80000000100 */
[----:B-1----:R-:W-:Y:S01]  /*06c0*/  FSETP.GEU.AND P0, PT, |R10|, UR6, PT ;  /* 0x000000060a007c0b */ /* 0x002fe2000bf0e200 */
[C---:B----4-:R-:W-:Y:S01]  /*06d0*/  FADD R14, -R5.reuse, R14 ;  /* 0x0000000e050e7221 */ /* 0x050fe20000000100 */
[----:B------:R-:W-:Y:S01]  /*06e0*/  FSETP.GEU.AND P1, PT, |R12|, UR6, PT ;  /* 0x000000060c007c0b */ /* 0x000fe2000bf2e200 */
[----:B------:R-:W-:-:S03]  /*06f0*/  FADD R16, -R5, R16 ;  /* 0x0000001005107221 */ /* 0x000fc60000000100 */
[----:B------:R-:W-:Y:S02]  /*0700*/  FSETP.GEU.AND P2, PT, |R14|, UR6, PT ;  /* 0x000000060e007c0b */ /* 0x000fe4000bf4e200 */
[----:B------:R-:W-:-:S05]  /*0710*/  FSETP.GEU.AND P3, PT, |R16|, UR6, PT ;  /* 0x0000000610007c0b */ /* 0x000fca000bf6e200 */
[----:B------:R-:W2:Y:S04]  /*0720*/  @!P0 LDG.E R8, desc[UR12][R6.64] ;  /* 0x0000000c06088981 */ /* 0x000ea8000c1e1900 */
[----:B------:R-:W3:Y:S04]  /*0730*/  @!P1 LDG.E R10, desc[UR12][R6.64+0x4] ;  /* 0x0000040c060a9981 */ /* 0x000ee8000c1e1900 */
[----:B------:R-:W4:Y:S04]  /*0740*/  @!P2 LDG.E R12, desc[UR12][R6.64+0x8] ;  /* 0x0000080c060ca981 */ /* 0x000f28000c1e1900 */
[----:B------:R-:W4:Y:S01]  /*0750*/  @!P3 LDG.E R14, desc[UR12][R6.64+0xc] ;  /* 0x00000c0c060eb981 */ /* 0x000f22000c1e1900 */
[----:B------:R-:W-:-:S02]  /*0760*/  @!P0 IADD3 R2, PT, PT, R2, 0x1, RZ ;  /* 0x0000000102028810 */ /* 0x000fc40007ffe0ff */
[----:B------:R-:W-:-:S03]  /*0770*/  IADD3 R4, PT, PT, R4, 0x4, RZ ;  /* 0x0000000404047810 */ /* 0x000fc60007ffe0ff */
[----:B------:R-:W-:-:S05]  /*0780*/  @!P1 VIADD R2, R2, 0x1 ;  /* 0x0000000102029836 */ /* 0x000fca0000000000 */
[----:B------:R-:W-:-:S04]  /*0790*/  @!P2 IADD3 R2, PT, PT, R2, 0x1, RZ ;  /* 0x000000010202a810 */ /* 0x000fc80007ffe0ff */
[----:B------:R-:W-:Y:S01]  /*07a0*/  @!P3 IADD3 R2, PT, PT, R2, 0x1, RZ ;  /* 0x000000010202b810 */ /* 0x000fe20007ffe0ff */
[----:B--2---:R-:W-:-:S04]  /*07b0*/  @!P0 FADD R3, R3, R8 ;  /* 0x0000000803038221 */ /* 0x004fc80000000000 */
[----:B---3--:R-:W-:-:S04]  /*07c0*/  @!P1 FADD R3, R3, R10 ;  /* 0x0000000a03039221 */ /* 0x008fc80000000000 */
[----:B----4-:R-:W-:-:S04]  /*07d0*/  @!P2 FADD R3, R3, R12 ;  /* 0x0000000c0303a221 */ /* 0x010fc80000000000 */
[----:B------:R-:W-:-:S07]  /*07e0*/  @!P3 FADD R3, R3, R14 ;  /* 0x0000000e0303b221 */ /* 0x000fce0000000000 */
.L_x_18:
[----:B------:R-:W-:Y:S05]  /*07f0*/  BRA.U !UP0, `(.L_x_15) ;  /* 0x00000001088c7547 */ /* 0x000fea000b800000 */
[----:B------:R-:W-:Y:S02]  /*0800*/  UISETP.NE.AND UP0, UPT, UR5, 0x1, UPT ;  /* 0x000000010500788c */ /* 0x000fe4000bf05270 */
[----:B------:R-:W-:-:S04]  /*0810*/  ULOP3.LUT UR4, UR4, 0x1, URZ, 0xc0, !UPT ;  /* 0x0000000104047892 */ /* 0x000fc8000f8ec0ff */
[----:B------:R-:W-:-:S03]  /*0820*/  UISETP.NE.U32.AND UP1, UPT, UR4, 0x1, UPT ;  /* 0x000000010400788c */ /* 0x000fc6000bf25070 */
[----:B------:R-:W-:Y:S08]  /*0830*/  BRA.U !UP0, `(.L_x_19) ;  /* 0x0000000108487547 */ /* 0x000ff0000b800000 */
[----:B------:R-:W0:Y:S01]  /*0840*/  LDC.64 R6, c[0x0][0x390] ;  /* 0x0000e400ff067b82 */ /* 0x000e220000000a00 */
[----:B------:R-:W1:Y:S07]  /*0850*/  LDCU UR4, c[0x0][0x3a4] ;  /* 0x00007480ff0477ac */ /* 0x000e6e0008000800 */
[----:B------:R-:W2:Y:S01]  /*0860*/  LDC.64 R8, c[0x0][0x398] ;  /* 0x0000e600ff087b82 */ /* 0x000ea20000000a00 */
[----:B0-----:R-:W-:-:S05]  /*0870*/  IMAD.WIDE.U32 R6, R4, 0x4, R6 ;  /* 0x0000000404067825 */ /* 0x001fca00078e0006 */
[----:B------:R-:W3:Y:S04]  /*0880*/  LDG.E R10, desc[UR12][R6.64] ;  /* 0x0000000c060a7981 */ /* 0x000ee8000c1e1900 */
[----:B------:R-:W4:Y:S01]  /*0890*/  LDG.E R12, desc[UR12][R6.64+0x4] ;  /* 0x0000040c060c7981 */ /* 0x000f22000c1e1900 */
[----:B--2---:R-:W-:-:S04]  /*08a0*/  IMAD.WIDE.U32 R8, R4, 0x4, R8 ;  /* 0x0000000404087825 */ /* 0x004fc800078e0008 */
[C---:B---3-5:R-:W-:Y:S01]  /*08b0*/  FADD R10, -R5.reuse, R10 ;  /* 0x0000000a050a7221 */ /* 0x068fe20000000100 */
[----:B----4-:R-:W-:-:S04]  /*08c0*/  FADD R12, -R5, R12 ;  /* 0x0000000c050c7221 */ /* 0x010fc80000000100 */
[----:B-1----:R-:W-:Y:S02]  /*08d0*/  FSETP.GEU.AND P0, PT, |R10|, UR4, PT ;  /* 0x000000040a007c0b */ /* 0x002fe4000bf0e200 */
[----:B------:R-:W-:-:S11]  /*08e0*/  FSETP.GEU.AND P1, PT, |R12|, UR4, PT ;  /* 0x000000040c007c0b */ /* 0x000fd6000bf2e200 */
[----:B------:R-:W2:Y:S04]  /*08f0*/  @!P0 LDG.E R10, desc[UR12][R8.64] ;  /* 0x0000000c080a8981 */ /* 0x000ea8000c1e1900 */
[----:B------:R-:W3:Y:S01]  /*0900*/  @!P1 LDG.E R12, desc[UR12][R8.64+0x4] ;  /* 0x0000040c080c9981 */ /* 0x000ee2000c1e1900 */
[----:B------:R-:W-:Y:S01]  /*0910*/  @!P0 VIADD R2, R2, 0x1 ;  /* 0x0000000102028836 */ /* 0x000fe20000000000 */
[----:B------:R-:W-:-:S04]  /*0920*/  IADD3 R4, PT, PT, R4, 0x2, RZ ;  /* 0x0000000204047810 */ /* 0x000fc80007ffe0ff */
[----:B------:R-:W-:Y:S01]  /*0930*/  @!P1 IADD3 R2, PT, PT, R2, 0x1, RZ ;  /* 0x0000000102029810 */ /* 0x000fe20007ffe0ff */
[----:B--2---:R-:W-:-:S04]  /*0940*/  @!P0 FADD R3, R3, R10 ;  /* 0x0000000a03038221 */ /* 0x004fc80000000000 */
[----:B---3--:R-:W-:-:S07]  /*0950*/  @!P1 FADD R3, R3, R12 ;  /* 0x0000000c03039221 */ /* 0x008fce0000000000 */
.L_x_19:
[----:B------:R-:W-:Y:S05]  /*0960*/  BRA.U UP1, `(.L_x_15) ;  /* 0x0000000101307547 */ /* 0x000fea000b800000 */
[----:B------:R-:W0:Y:S01]  /*0970*/  LDC.64 R6, c[0x0][0x390] ;  /* 0x0000e400ff067b82 */ /* 0x000e220000000a00 */
[----:B------:R-:W1:Y:S01]  /*0980*/  LDCU UR4, c[0x0][0x3a4] ;  /* 0x00007480ff0477ac */ /* 0x000e620008000800 */
[----:B0-----:R-:W-:-:S06]  /*0990*/  IMAD.WIDE.U32 R6, R4, 0x4, R6 ;  /* 0x0000000404067825 */ /* 0x001fcc00078e0006 */
[----:B------:R-:W2:Y:S02]  /*09a0*/  LDG.E R6, desc[UR12][R6.64] ;  /* 0x0000000c06067981 */ /* 0x000ea4000c1e1900 */
[----:B--2--5:R-:W-:-:S05]  /*09b0*/  FADD R5, -R5, R6 ;  /* 0x0000000605057221 */ /* 0x024fca0000000100 */
[----:B-1----:R-:W-:-:S13]  /*09c0*/  FSETP.GEU.AND P0, PT, |R5|, UR4, PT ;  /* 0x0000000405007c0b */ /* 0x002fda000bf0e200 */
[----:B------:R-:W-:Y:S05]  /*09d0*/  @P0 BRA `(.L_x_15) ;  /* 0x0000000000140947 */ /* 0x000fea0003800000 */
[----:B------:R-:W0:Y:S02]  /*09e0*/  LDC.64 R6, c[0x0][0x398] ;  /* 0x0000e600ff067b82 */ /* 0x000e240000000a00 */
[----:B0-----:R-:W-:-:S06]  /*09f0*/  IMAD.WIDE.U32 R4, R4, 0x4, R6 ;  /* 0x0000000404047825 */ /* 0x001fcc00078e0006 */
[----:B------:R-:W2:Y:S01]  /*0a00*/  LDG.E R4, desc[UR12][R4.64] ;  /* 0x0000000c04047981 */ /* 0x000ea2000c1e1900 */
[----:B------:R-:W-:Y:S01]  /*0a10*/  IADD3 R2, PT, PT, R2, 0x1, RZ ;  /* 0x0000000102027810 */ /* 0x000fe20007ffe0ff */
[----:B--2---:R-:W-:-:S07]  /*0a20*/  FADD R3, R3, R4 ;  /* 0x0000000403037221 */ /* 0x004fce0000000000 */
.L_x_15:
[----:B------:R-:W-:Y:S05]  /*0a30*/  BSYNC.RECONVERGENT B0 ;  /* 0x0000000000007941 */ /* 0x000fea0003800200 */
.L_x_14:
[----:B-----5:R-:W0:Y:S08]  /*0a40*/  LDC.64 R4, c[0x0][0x3a8] ;  /* 0x0000ea00ff047b82 */ /* 0x020e300000000a00 */
[----:B------:R-:W1:Y:S01]  /*0a50*/  LDC.64 R6, c[0x0][0x3b0] ;  /* 0x0000ec00ff067b82 */ /* 0x000e620000000a00 */
[----:B0-----:R-:W-:-:S05]  /*0a60*/  IMAD.WIDE R4, R0, 0x4, R4 ;  /* 0x0000000400047825 */ /* 0x001fca00078e0204 */
[----:B------:R-:W-:Y:S01]  /*0a70*/  STG.E desc[UR12][R4.64], R3 ;  /* 0x0000000304007986 */ /* 0x000fe2000c10190c */
[----:B-1----:R-:W-:-:S05]  /*0a80*/  IMAD.WIDE R6, R0, 0x4, R6 ;  /* 0x0000000400067825 */ /* 0x002fca00078e0206 */
[----:B------:R-:W-:Y:S01]  /*0a90*/  STG.E desc[UR12][R6.64], R2 ;  /* 0x0000000206007986 */ /* 0x000fe2000c10190c */
[----:B------:R-:W-:Y:S05]  /*0aa0*/  EXIT ;  /* 0x000000000000794d */ /* 0x000fea0003800000 */
.L_x_20:
        /* <DEDUP_REMOVED lines=13> */
.L_x_23:


//--------------------- .nv.shared.reserved.0     --------------------------
	.section	.nv.shared.reserved.0,"aw",@nobits
	.weak		__nv_reservedSMEM_offset_0_alias
	.size		__nv_reservedSMEM_offset_0_alias, 0, 64
	.other		__nv_reservedSMEM_offset_0_alias,@"STO_CUDA_RESERVED_SHARED STV_DEFAULT"
__nv_reservedSMEM_offset_0_alias:
	.zero		0
	.zero		64


//--------------------- .nv.constant0._Z3divPfPii --------------------------
	.section	.nv.constant0._Z3divPfPii,"a",@progbits
	.sectionflags	@""
	.align	4
.nv.constant0._Z3divPfPii:
	.zero		916


//--------------------- .nv.constant0._Z13sum_and_countPfiS_S_ifS_Pi --------------------------
	.section	.nv.constant0._Z13sum_and_countPfiS_S_ifS_Pi,"a",@progbits
	.sectionflags	@""
	.align	4
.nv.constant0._Z13sum_and_countPfiS_S_ifS_Pi:
	.zero		952


//--------------------- SYMBOLS --------------------------

	.type		.nv.reservedSmem.offset0,@object
	.size		.nv.reservedSmem.offset0,0x4
